	.headerflags	@"EF_CUDA_TEXMODE_UNIFIED EF_CUDA_64BIT_ADDRESS EF_CUDA_ACCELERATORS EF_CUDA_SM90 EF_CUDA_VIRTUAL_SM(EF_CUDA_SM90)"
	.elftype	@"ET_EXEC"


//--------------------- .nv.info                  --------------------------
	.section	.nv.info,"",@"SHT_CUDA_INFO"
	.align	4


	//----- nvinfo : EIATTR_REGCOUNT
	.align		4
        /*0000*/ 	.byte	0x04, 0x2f
        /*0002*/ 	.short	(.L_3 - .L_2)
	.align		4
.L_2:
        /*0004*/ 	.word	index@(triton_poi_fused__native_batch_norm_legit_no_training_relu_26)
        /*0008*/ 	.word	0x00000020


	//----- nvinfo : EIATTR_MIN_STACK_SIZE
	.align		4
.L_3:
        /*000c*/ 	.byte	0x04, 0x12
        /*000e*/ 	.short	(.L_5 - .L_4)
	.align		4
.L_4:
        /*0010*/ 	.word	index@(triton_poi_fused__native_batch_norm_legit_no_training_relu_26)
        /*0014*/ 	.word	0x00000000


	//----- nvinfo : EIATTR_FRAME_SIZE
	.align		4
.L_5:
        /*0018*/ 	.byte	0x04, 0x11
        /*001a*/ 	.short	(.L_7 - .L_6)
	.align		4
.L_6:
        /*001c*/ 	.word	index@(triton_poi_fused__native_batch_norm_legit_no_training_relu_26)
        /*0020*/ 	.word	0x00000000


	//----- nvinfo : EIATTR_MIN_STACK_SIZE
	.align		4
.L_7:
        /*0024*/ 	.byte	0x04, 0x12
        /*0026*/ 	.short	(.L_9 - .L_8)
	.align		4
.L_8:
        /*0028*/ 	.word	index@(triton_poi_fused__native_batch_norm_legit_no_training_relu_26)
        /*002c*/ 	.word	0x00000000
.L_9:


//--------------------- .nv.info.triton_poi_fused__native_batch_norm_legit_no_training_relu_26 --------------------------
	.section	.nv.info.triton_poi_fused__native_batch_norm_legit_no_training_relu_26,"",@"SHT_CUDA_INFO"
	.sectionflags	@""
	.align	4


	//----- nvinfo : EIATTR_CUDA_API_VERSION
	.align		4
        /*0000*/ 	.byte	0x04, 0x37
        /*0002*/ 	.short	(.L_11 - .L_10)
.L_10:
        /*0004*/ 	.word	0x0000007c


	//----- nvinfo : EIATTR_KPARAM_INFO
	.align		4
.L_11:
        /*0008*/ 	.byte	0x04, 0x17
        /*000a*/ 	.short	(.L_13 - .L_12)
.L_12:
        /*000c*/ 	.word	0x00000000
        /*0010*/ 	.short	0x0006
        /*0012*/ 	.short	0x0030
        /*0014*/ 	.byte	0x00, 0xf0, 0x11, 0x00


	//----- nvinfo : EIATTR_KPARAM_INFO
	.align		4
.L_13:
        /*0018*/ 	.byte	0x04, 0x17
        /*001a*/ 	.short	(.L_15 - .L_14)
.L_14:
        /*001c*/ 	.word	0x00000000
        /*0020*/ 	.short	0x0005
        /*0022*/ 	.short	0x0028
        /*0024*/ 	.byte	0x00, 0xf4, 0x21, 0x00


	//----- nvinfo : EIATTR_KPARAM_INFO
	.align		4
.L_15:
        /*0028*/ 	.byte	0x04, 0x17
        /*002a*/ 	.short	(.L_17 - .L_16)
.L_16:
        /*002c*/ 	.word	0x00000000
        /*0030*/ 	.short	0x0004
        /*0032*/ 	.short	0x0020
        /*0034*/ 	.byte	0x00, 0xf4, 0x21, 0x00


	//----- nvinfo : EIATTR_KPARAM_INFO
	.align		4
.L_17:
        /*0038*/ 	.byte	0x04, 0x17
        /*003a*/ 	.short	(.L_19 - .L_18)
.L_18:
        /*003c*/ 	.word	0x00000000
        /*0040*/ 	.short	0x0003
        /*0042*/ 	.short	0x0018
        /*0044*/ 	.byte	0x00, 0xf4, 0x21, 0x00


	//----- nvinfo : EIATTR_KPARAM_INFO
	.align		4
.L_19:
        /*0048*/ 	.byte	0x04, 0x17
        /*004a*/ 	.short	(.L_21 - .L_20)
.L_20:
        /*004c*/ 	.word	0x00000000
        /*0050*/ 	.short	0x0002
        /*0052*/ 	.short	0x0010
        /*0054*/ 	.byte	0x00, 0xf4, 0x21, 0x00


	//----- nvinfo : EIATTR_KPARAM_INFO
	.align		4
.L_21:
        /*0058*/ 	.byte	0x04, 0x17
        /*005a*/ 	.short	(.L_23 - .L_22)
.L_22:
        /*005c*/ 	.word	0x00000000
        /*0060*/ 	.short	0x0001
        /*0062*/ 	.short	0x0008
        /*0064*/ 	.byte	0x00, 0xf4, 0x21, 0x00


	//----- nvinfo : EIATTR_KPARAM_INFO
	.align		4
.L_23:
        /*0068*/ 	.byte	0x04, 0x17
        /*006a*/ 	.short	(.L_25 - .L_24)
.L_24:
        /*006c*/ 	.word	0x00000000
        /*0070*/ 	.short	0x0000
        /*0072*/ 	.short	0x0000
        /*0074*/ 	.byte	0x00, 0xf4, 0x21, 0x00


	//----- nvinfo : EIATTR_SPARSE_MMA_MASK
	.align		4
.L_25:
        /*0078*/ 	.byte	0x03, 0x50
        /*007a*/ 	.short	0x0000


	//----- nvinfo : EIATTR_MAXREG_COUNT
	.align		4
        /*007c*/ 	.byte	0x03, 0x1b
        /*007e*/ 	.short	0x00ff


	//----- nvinfo : EIATTR_EXIT_INSTR_OFFSETS
	.align		4
        /*0080*/ 	.byte	0x04, 0x1c
        /*0082*/ 	.short	(.L_27 - .L_26)


	//   ....[0]....
.L_26:
        /*0084*/ 	.word	0x00000700


	//----- nvinfo : EIATTR_REQNTID
	.align		4
.L_27:
        /*0088*/ 	.byte	0x04, 0x10
        /*008a*/ 	.short	(.L_29 - .L_28)
.L_28:
        /*008c*/ 	.word	0x00000080
        /*0090*/ 	.word	0x00000001
        /*0094*/ 	.word	0x00000001


	//----- nvinfo : EIATTR_CBANK_PARAM_SIZE
	.align		4
.L_29:
        /*0098*/ 	.byte	0x03, 0x19
        /*009a*/ 	.short	0x0034


	//----- nvinfo : EIATTR_PARAM_CBANK
	.align		4
        /*009c*/ 	.byte	0x04, 0x0a
        /*009e*/ 	.short	(.L_31 - .L_30)
	.align		4
.L_30:
        /*00a0*/ 	.word	index@(.nv.constant0.triton_poi_fused__native_batch_norm_legit_no_training_relu_26)
        /*00a4*/ 	.short	0x0210
        /*00a6*/ 	.short	0x0034


	//----- nvinfo : EIATTR_SW_WAR
	.align		4
.L_31:
        /*00a8*/ 	.byte	0x04, 0x36
        /*00aa*/ 	.short	(.L_33 - .L_32)
.L_32:
        /*00ac*/ 	.word	0x00000008
.L_33:


//--------------------- .nv.callgraph             --------------------------
	.section	.nv.callgraph,"",@"SHT_CUDA_CALLGRAPH"
	.align	4
	.sectionentsize	8
	.align		4
        /*0000*/ 	.word	0x00000000
	.align		4
        /*0004*/ 	.word	0xffffffff
	.align		4
        /*0008*/ 	.word	0x00000000
	.align		4
        /*000c*/ 	.word	0xfffffffe
	.align		4
        /*0010*/ 	.word	0x00000000
	.align		4
        /*0014*/ 	.word	0xfffffffd
	.align		4
        /*0018*/ 	.word	0x00000000
	.align		4
        /*001c*/ 	.word	0xfffffffc


//--------------------- .nv.constant4             --------------------------
	.section	.nv.constant4,"a",@progbits
	.align	8
	.align		8
.nv.constant4:
        /*0000*/ 	.dword	_$_str
	.align		8
        /*0008*/ 	.dword	_$_str_$_2


//--------------------- .text.triton_poi_fused__native_batch_norm_legit_no_training_relu_26 --------------------------
	.section	.text.triton_poi_fused__native_batch_norm_legit_no_training_relu_26,"ax",@progbits
	.align	128
        .global         triton_poi_fused__native_batch_norm_legit_no_training_relu_26
        .type           triton_poi_fused__native_batch_norm_legit_no_training_relu_26,@function
        .size           triton_poi_fused__native_batch_norm_legit_no_training_relu_26,(.L_x_1 - triton_poi_fused__native_batch_norm_legit_no_training_relu_26)
        .other          triton_poi_fused__native_batch_norm_legit_no_training_relu_26,@"STO_CUDA_ENTRY STV_DEFAULT"
triton_poi_fused__native_batch_norm_legit_no_training_relu_26:
.text.triton_poi_fused__native_batch_norm_legit_no_training_relu_26:
[----:B------:R-:W-:Y:S01]  /*0000*/  LDC R1, c[0x0][0x28] ;  /* 0x00000a00ff017b82 */ /* 0x000fe20000000800 */
[----:B------:R-:W1:Y:S01]  /*0010*/  S2R R0, SR_TID.X ;  /* 0x0000000000007919 */ /* 0x000e620000002100 */
[----:B------:R-:W-:Y:S01]  /*0020*/  HFMA2.MMA R4, -RZ, RZ, 0, 0 ;  /* 0x00000000ff047435 */ /* 0x000fe200000001ff */
[----:B------:R-:W-:Y:S01]  /*0030*/  MOV R6, RZ ;  /* 0x000000ff00067202 */ /* 0x000fe20000000f00 */
[----:B------:R-:W-:Y:S01]  /*0040*/  ULDC.64 UR4, c[0x0][0x208] ;  /* 0x0000820000047ab9 */ /* 0x000fe20000000a00 */
[----:B------:R-:W2:Y:S03]  /*0050*/  S2R R5, SR_CTAID.X ;  /* 0x0000000000057919 */ /* 0x000ea60000002500 */
[----:B------:R-:W3:Y:S08]  /*0060*/  LDC.64 R16, c[0x0][0x218] ;  /* 0x00008600ff107b82 */ /* 0x000ef00000000a00 */
[----:B------:R-:W4:Y:S08]  /*0070*/  LDC.64 R14, c[0x0][0x210] ;  /* 0x00008400ff0e7b82 */ /* 0x000f300000000a00 */
[----:B------:R-:W5:Y:S01]  /*0080*/  LDC.64 R12, c[0x0][0x230] ;  /* 0x00008c00ff0c7b82 */ /* 0x000f620000000a00 */
[----:B-1----:R-:W-:-:S02]  /*0090*/  SHF.L.U32 R0, R0, 0x2, RZ ;  /* 0x0000000200007819 */ /* 0x002fc400000006ff */
[----:B--2---:R-:W-:Y:S02]  /*00a0*/  SHF.R.S32.HI R3, RZ, 0x15, R5 ;  /* 0x00000015ff037819 */ /* 0x004fe40000011405 */
[----:B------:R-:W-:Y:S02]  /*00b0*/  LOP3.LUT R0, R0, 0x1fc, RZ, 0xc0, !PT ;  /* 0x000001fc00007812 */ /* 0x000fe400078ec0ff */
[----:B------:R-:W-:Y:S02]  /*00c0*/  SGXT R3, R3, 0x1 ;  /* 0x000000010303781a */ /* 0x000fe40000000200 */
[----:B------:R-:W-:-:S04]  /*00d0*/  LEA R18, R5, R0, 0xa ;  /* 0x0000000005127211 */ /* 0x000fc800078e50ff */
[----:B------:R-:W-:Y:S02]  /*00e0*/  LEA.HI R0, R3, R18, RZ, 0xc ;  /* 0x0000001203007211 */ /* 0x000fe400078f60ff */
[----:B------:R-:W1:Y:S02]  /*00f0*/  LDC.64 R2, c[0x0][0x220] ;  /* 0x00008800ff027b82 */ /* 0x000e640000000a00 */
[----:B------:R-:W-:Y:S02]  /*0100*/  SHF.R.S32.HI R5, RZ, 0xc, R0 ;  /* 0x0000000cff057819 */ /* 0x000fe40000011400 */
[----:B------:R-:W-:-:S04]  /*0110*/  IADD3 R0, R0, 0x200, RZ ;  /* 0x0000020000007810 */ /* 0x000fc80007ffe0ff */
[----:B------:R-:W-:Y:S01]  /*0120*/  SHF.R.S32.HI R7, RZ, 0xc, R0 ;  /* 0x0000000cff077819 */ /* 0x000fe20000011400 */
[----:B------:R-:W-:-:S04]  /*0130*/  IMAD.HI R0, R5, -0x5f5f5f5f, R4 ;  /* 0xa0a0a0a105007827 */ /* 0x000fc800078e0204 */
[----:B------:R-:W-:Y:S01]  /*0140*/  IMAD.HI R4, R7, -0x5f5f5f5f, R6 ;  /* 0xa0a0a0a107047827 */ /* 0x000fe200078e0206 */
[----:B------:R-:W-:-:S04]  /*0150*/  SHF.R.U32.HI R9, RZ, 0x1f, R0 ;  /* 0x0000001fff097819 */ /* 0x000fc80000011600 */
[----:B------:R-:W-:Y:S02]  /*0160*/  LEA.HI.SX32 R9, R0, R9, 0x19 ;  /* 0x0000000900097211 */ /* 0x000fe400078fcaff */
[----:B------:R-:W-:-:S03]  /*0170*/  SHF.R.U32.HI R11, RZ, 0x1f, R4 ;  /* 0x0000001fff0b7819 */ /* 0x000fc60000011604 */
[----:B------:R-:W-:Y:S01]  /*0180*/  IMAD R23, R9, -0xcc, R5 ;  /* 0xffffff3409177824 */ /* 0x000fe200078e0205 */
[----:B------:R-:W-:-:S03]  /*0190*/  LEA.HI.SX32 R11, R4, R11, 0x19 ;  /* 0x0000000b040b7211 */ /* 0x000fc600078fcaff */
[----:B-1----:R-:W-:-:S04]  /*01a0*/  IMAD.WIDE R8, R23, 0x4, R2 ;  /* 0x0000000417087825 */ /* 0x002fc800078e0202 */
[----:B------:R-:W-:Y:S01]  /*01b0*/  IMAD R19, R11, -0xcc, R7 ;  /* 0xffffff340b137824 */ /* 0x000fe200078e0207 */
[----:B------:R-:W2:Y:S03]  /*01c0*/  LDG.E.EL R20, desc[UR4][R8.64] ;  /* 0x0000000408147981 */ /* 0x000ea6000c2e1900 */
[----:B------:R-:W-:Y:S02]  /*01d0*/  IMAD.WIDE R10, R19, 0x4, R2 ;  /* 0x00000004130a7825 */ /* 0x000fe400078e0202 */
[----:B------:R-:W1:Y:S03]  /*01e0*/  LDC.64 R2, c[0x0][0x228] ;  /* 0x00008a00ff027b82 */ /* 0x000e660000000a00 */
[----:B------:R-:W2:Y:S01]  /*01f0*/  LDG.E.EL R21, desc[UR4][R10.64] ;  /* 0x000000040a157981 */ /* 0x000ea2000c2e1900 */
[----:B---3--:R-:W-:-:S04]  /*0200*/  IMAD.WIDE R26, R23, 0x4, R16 ;  /* 0x00000004171a7825 */ /* 0x008fc800078e0210 */
[----:B----4-:R-:W-:Y:S01]  /*0210*/  IMAD.WIDE R14, R18, 0x4, R14 ;  /* 0x00000004120e7825 */ /* 0x010fe200078e020e */
[----:B------:R-:W3:Y:S04]  /*0220*/  LDG.E.EL R0, desc[UR4][R26.64] ;  /* 0x000000041a007981 */ /* 0x000ee8000c2e1900 */
[----:B------:R-:W3:Y:S01]  /*0230*/  LDG.E.128 R4, desc[UR4][R14.64] ;  /* 0x000000040e047981 */ /* 0x000ee2000c1e1d00 */
[----:B------:R-:W-:-:S03]  /*0240*/  IMAD.WIDE R16, R19, 0x4, R16 ;  /* 0x0000000413107825 */ /* 0x000fc600078e0210 */
[----:B------:R-:W4:Y:S04]  /*0250*/  LDG.E.128 R8, desc[UR4][R14.64+0x800] ;  /* 0x000800040e087981 */ /* 0x000f28000c1e1d00 */
[----:B------:R-:W4:Y:S01]  /*0260*/  LDG.E.EL R16, desc[UR4][R16.64] ;  /* 0x0000000410107981 */ /* 0x000f22000c2e1900 */
[----:B01----:R-:W-:-:S04]  /*0270*/  IMAD.WIDE R24, R23, 0x4, R2 ;  /* 0x0000000417187825 */ /* 0x003fc800078e0202 */
[----:B-----5:R-:W-:Y:S02]  /*0280*/  IMAD.WIDE R22, R23, 0x4, R12 ;  /* 0x0000000417167825 */ /* 0x020fe400078e020c */
[----:B------:R-:W5:Y:S04]  /*0290*/  LDG.E.EL R24, desc[UR4][R24.64] ;  /* 0x0000000418187981 */ /* 0x000f68000c2e1900 */
[----:B------:R-:W5:Y:S01]  /*02a0*/  LDG.E.EL R23, desc[UR4][R22.64] ;  /* 0x0000000416177981 */ /* 0x000f62000c2e1900 */
[----:B------:R-:W-:-:S04]  /*02b0*/  IMAD.WIDE R2, R19, 0x4, R2 ;  /* 0x0000000413027825 */ /* 0x000fc800078e0202 */
[----:B------:R-:W-:Y:S02]  /*02c0*/  IMAD.WIDE R28, R19, 0x4, R12 ;  /* 0x00000004131c7825 */ /* 0x000fe400078e020c */
[----:B------:R0:W4:Y:S04]  /*02d0*/  LDG.E.EL R12, desc[UR4][R2.64] ;  /* 0x00000004020c7981 */ /* 0x000128000c2e1900 */
[----:B------:R-:W4:Y:S01]  /*02e0*/  LDG.E.EL R13, desc[UR4][R28.64] ;  /* 0x000000041c0d7981 */ /* 0x000f22000c2e1900 */
[----:B0-----:R-:W-:Y:S01]  /*02f0*/  HFMA2.MMA R3, -RZ, RZ, 1.625, 0 ;  /* 0x3e800000ff037435 */ /* 0x001fe200000001ff */
[----:B--2---:R-:W-:-:S04]  /*0300*/  FADD R20, R20, 9.9999997473787516356e-06 ;  /* 0x3727c5ac14147421 */ /* 0x004fc80000000000 */
[----:B------:R-:W0:Y:S01]  /*0310*/  MUFU.SQRT R19, R20 ;  /* 0x0000001400137308 */ /* 0x000e220000002000 */
[----:B------:R-:W-:-:S07]  /*0320*/  FADD R21, R21, 9.9999997473787516356e-06 ;  /* 0x3727c5ac15157421 */ /* 0x000fce0000000000 */
[----:B------:R-:W1:Y:S01]  /*0330*/  MUFU.SQRT R25, R21 ;  /* 0x0000001500197308 */ /* 0x000e620000002000 */
[C---:B0-----:R-:W-:Y:S02]  /*0340*/  FSETP.GT.AND P0, PT, R19.reuse, 8.50705917302346158658e+37, PT ;  /* 0x7e8000001300780b */ /* 0x041fe40003f04000 */
[----:B------:R-:W-:Y:S02]  /*0350*/  FSETP.GEU.AND P2, PT, R19, 1.175494350822287508e-38, PT ;  /* 0x008000001300780b */ /* 0x000fe40003f4e000 */
[C---:B-1----:R-:W-:Y:S02]  /*0360*/  FSETP.GT.AND P1, PT, R25.reuse, 8.50705917302346158658e+37, PT ;  /* 0x7e8000001900780b */ /* 0x042fe40003f24000 */
[----:B------:R-:W-:-:S07]  /*0370*/  FSETP.GEU.AND P3, PT, R25, 1.175494350822287508e-38, PT ;  /* 0x008000001900780b */ /* 0x000fce0003f6e000 */
[----:B------:R-:W-:-:S04]  /*0380*/  @P0 FMUL R19, R19, 0.25 ;  /* 0x3e80000013130820 */ /* 0x000fc80000400000 */
[----:B------:R-:W-:Y:S01]  /*0390*/  @!P2 FMUL R19, R19, 16777216 ;  /* 0x4b8000001313a820 */ /* 0x000fe20000400000 */
[----:B------:R-:W-:-:S05]  /*03a0*/  @P1 FMUL R25, R25, 0.25 ;  /* 0x3e80000019191820 */ /* 0x000fca0000400000 */
[----:B------:R-:W0:Y:S01]  /*03b0*/  MUFU.RCP R19, R19 ;  /* 0x0000001300137308 */ /* 0x000e220000001000 */
[----:B------:R-:W-:Y:S01]  /*03c0*/  @!P3 FMUL R25, R25, 16777216 ;  /* 0x4b8000001919b820 */ /* 0x000fe20000400000 */
[----:B------:R-:W-:-:S06]  /*03d0*/  FSEL R2, R3, 1, P0 ;  /* 0x3f80000003027808 */ /* 0x000fcc0000000000 */
[----:B------:R-:W1:Y:S01]  /*03e0*/  MUFU.RCP R14, R25 ;  /* 0x00000019000e7308 */ /* 0x000e620000001000 */
[----:B------:R-:W-:Y:S01]  /*03f0*/  FSEL R3, R3, 1, P1 ;  /* 0x3f80000003037808 */ /* 0x000fe20000800000 */
[----:B------:R-:W-:Y:S01]  /*0400*/  @!P2 FMUL R2, R2, 16777216 ;  /* 0x4b8000000202a820 */ /* 0x000fe20000400000 */
[----:B---3--:R-:W-:-:S03]  /*0410*/  FADD R4, R4, -R0 ;  /* 0x8000000004047221 */ /* 0x008fc60000000000 */
[----:B------:R-:W-:Y:S01]  /*0420*/  @!P3 FMUL R3, R3, 16777216 ;  /* 0x4b8000000303b820 */ /* 0x000fe20000400000 */
[----:B0-----:R-:W-:Y:S01]  /*0430*/  FMUL R15, R19, R2 ;  /* 0x00000002130f7220 */ /* 0x001fe20000400000 */
[--C-:B------:R-:W-:Y:S01]  /*0440*/  FADD R20, R5, -R0.reuse ;  /* 0x8000000005147221 */ /* 0x100fe20000000000 */
[--C-:B------:R-:W-:Y:S01]  /*0450*/  FADD R6, R6, -R0.reuse ;  /* 0x8000000006067221 */ /* 0x100fe20000000000 */
[----:B------:R-:W-:Y:S01]  /*0460*/  FADD R0, R7, -R0 ;  /* 0x8000000007007221 */ /* 0x000fe20000000000 */
[C---:B------:R-:W-:Y:S01]  /*0470*/  FMUL R5, R15.reuse, R4 ;  /* 0x000000040f057220 */ /* 0x040fe20000400000 */
[C---:B------:R-:W-:Y:S01]  /*0480*/  FMUL R4, R15.reuse, R20 ;  /* 0x000000140f047220 */ /* 0x040fe20000400000 */
[----:B-1----:R-:W-:Y:S02]  /*0490*/  FMUL R14, R14, R3 ;  /* 0x000000030e0e7220 */ /* 0x002fe40000400000 */
[----:B------:R-:W0:Y:S01]  /*04a0*/  LDC.64 R2, c[0x0][0x238] ;  /* 0x00008e00ff027b82 */ /* 0x000e220000000a00 */
[C---:B------:R-:W-:Y:S01]  /*04b0*/  FMUL R20, R15.reuse, R6 ;  /* 0x000000060f147220 */ /* 0x040fe20000400000 */
[----:B------:R-:W-:Y:S01]  /*04c0*/  FMUL R6, R15, R0 ;  /* 0x000000000f067220 */ /* 0x000fe20000400000 */
[--C-:B----4-:R-:W-:Y:S01]  /*04d0*/  FADD R7, R8, -R16.reuse ;  /* 0x8000001008077221 */ /* 0x110fe20000000000 */
[--C-:B------:R-:W-:Y:S01]  /*04e0*/  FADD R9, R9, -R16.reuse ;  /* 0x8000001009097221 */ /* 0x100fe20000000000 */
[--C-:B------:R-:W-:Y:S01]  /*04f0*/  FADD R15, R10, -R16.reuse ;  /* 0x800000100a0f7221 */ /* 0x100fe20000000000 */
[C-C-:B-----5:R-:W-:Y:S01]  /*0500*/  FFMA R0, R24.reuse, R5, R23.reuse ;  /* 0x0000000518007223 */ /* 0x160fe20000000017 */
[----:B------:R-:W-:Y:S01]  /*0510*/  FADD R11, R11, -R16 ;  /* 0x800000100b0b7221 */ /* 0x000fe20000000000 */
[C-C-:B------:R-:W-:Y:S01]  /*0520*/  FFMA R4, R24.reuse, R4, R23.reuse ;  /* 0x0000000418047223 */ /* 0x140fe20000000017 */
[C-C-:B------:R-:W-:Y:S01]  /*0530*/  FFMA R5, R24.reuse, R20, R23.reuse ;  /* 0x0000001418057223 */ /* 0x140fe20000000017 */
[----:B------:R-:W-:Y:S01]  /*0540*/  FFMA R23, R24, R6, R23 ;  /* 0x0000000618177223 */ /* 0x000fe20000000017 */
[C---:B------:R-:W-:Y:S01]  /*0550*/  FMUL R7, R14.reuse, R7 ;  /* 0x000000070e077220 */ /* 0x040fe20000400000 */
[C---:B------:R-:W-:Y:S01]  /*0560*/  FMUL R8, R14.reuse, R9 ;  /* 0x000000090e087220 */ /* 0x040fe20000400000 */
[C---:B------:R-:W-:Y:S01]  /*0570*/  FMUL R6, R14.reuse, R15 ;  /* 0x0000000f0e067220 */ /* 0x040fe20000400000 */
[----:B------:R-:W-:Y:S01]  /*0580*/  FMUL R14, R14, R11 ;  /* 0x0000000b0e0e7220 */ /* 0x000fe20000400000 */
[C-C-:B------:R-:W-:Y:S01]  /*0590*/  FFMA R9, R12.reuse, R7, R13.reuse ;  /* 0x000000070c097223 */ /* 0x140fe2000000000d */
[C-C-:B------:R-:W-:Y:S01]  /*05a0*/  FFMA R8, R12.reuse, R8, R13.reuse ;  /* 0x000000080c087223 */ /* 0x140fe2000000000d */
[C-C-:B------:R-:W-:Y:S01]  /*05b0*/  FFMA R10, R12.reuse, R6, R13.reuse ;  /* 0x000000060c0a7223 */ /* 0x140fe2000000000d */
[----:B------:R-:W-:Y:S01]  /*05c0*/  FFMA R14, R12, R14, R13 ;  /* 0x0000000e0c0e7223 */ /* 0x000fe2000000000d */
[----:B------:R-:W-:-:S02]  /*05d0*/  FSETP.GEU.AND P6, PT, R23, RZ, PT ;  /* 0x000000ff1700720b */ /* 0x000fc40003fce000 */
[----:B------:R-:W-:Y:S02]  /*05e0*/  FSETP.GEU.AND P0, PT, R5, RZ, PT ;  /* 0x000000ff0500720b */ /* 0x000fe40003f0e000 */
[----:B------:R-:W-:Y:S02]  /*05f0*/  FSETP.GEU.AND P1, PT, R4, RZ, PT ;  /* 0x000000ff0400720b */ /* 0x000fe40003f2e000 */
[----:B------:R-:W-:Y:S02]  /*0600*/  FSETP.GEU.AND P3, PT, R14, RZ, PT ;  /* 0x000000ff0e00720b */ /* 0x000fe40003f6e000 */
[----:B------:R-:W-:Y:S02]  /*0610*/  SEL R7, R23, RZ, P6 ;  /* 0x000000ff17077207 */ /* 0x000fe40003000000 */
[----:B------:R-:W-:Y:S02]  /*0620*/  FSETP.GEU.AND P2, PT, R0, RZ, PT ;  /* 0x000000ff0000720b */ /* 0x000fe40003f4e000 */
[----:B------:R-:W-:-:S02]  /*0630*/  FSETP.GEU.AND P4, PT, R10, RZ, PT ;  /* 0x000000ff0a00720b */ /* 0x000fc40003f8e000 */
[----:B------:R-:W-:Y:S02]  /*0640*/  FSETP.GEU.AND P5, PT, R9, RZ, PT ;  /* 0x000000ff0900720b */ /* 0x000fe40003fae000 */
[----:B------:R-:W-:Y:S02]  /*0650*/  FSETP.GEU.AND P6, PT, R8, RZ, PT ;  /* 0x000000ff0800720b */ /* 0x000fe40003fce000 */
[----:B------:R-:W-:Y:S01]  /*0660*/  SEL R6, R5, RZ, P0 ;  /* 0x000000ff05067207 */ /* 0x000fe20000000000 */
[----:B0-----:R-:W-:Y:S01]  /*0670*/  IMAD.WIDE R2, R18, 0x4, R2 ;  /* 0x0000000412027825 */ /* 0x001fe200078e0202 */
[----:B------:R-:W-:Y:S02]  /*0680*/  SEL R5, R4, RZ, P1 ;  /* 0x000000ff04057207 */ /* 0x000fe40000800000 */
[----:B------:R-:W-:Y:S02]  /*0690*/  SEL R15, R14, RZ, P3 ;  /* 0x000000ff0e0f7207 */ /* 0x000fe40001800000 */
[----:B------:R-:W-:-:S02]  /*06a0*/  SEL R4, R0, RZ, P2 ;  /* 0x000000ff00047207 */ /* 0x000fc40001000000 */
[----:B------:R-:W-:Y:S02]  /*06b0*/  SEL R14, R10, RZ, P4 ;  /* 0x000000ff0a0e7207 */ /* 0x000fe40002000000 */
[----:B------:R-:W-:Y:S02]  /*06c0*/  SEL R12, R9, RZ, P5 ;  /* 0x000000ff090c7207 */ /* 0x000fe40002800000 */
[----:B------:R-:W-:Y:S01]  /*06d0*/  SEL R13, R8, RZ, P6 ;  /* 0x000000ff080d7207 */ /* 0x000fe20003000000 */
[----:B------:R-:W-:Y:S04]  /*06e0*/  STG.E.128 desc[UR4][R2.64], R4 ;  /* 0x0000000402007986 */ /* 0x000fe8000c101d04 */
[----:B------:R-:W-:Y:S01]  /*06f0*/  STG.E.128 desc[UR4][R2.64+0x800], R12 ;  /* 0x0008000c02007986 */ /* 0x000fe2000c101d04 */
[----:B------:R-:W-:Y:S05]  /*0700*/  EXIT ;  /* 0x000000000000794d */ /* 0x000fea0003800000 */
.L_x_0:
[----:B------:R-:W-:-:S00]  /*0710*/  BRA `(.L_x_0) ;  /* 0xfffffffc00fc7947 */ /* 0x000fc0000383ffff */
[----:B------:R-:W-:-:S00]  /*0720*/  NOP ;  /* 0x0000000000007918 */ /* 0x000fc00000000000 */
        /* <DEDUP_REMOVED lines=13> */
.L_x_1:


//--------------------- .nv.global.init           --------------------------
	.section	.nv.global.init,"aw",@progbits
.nv.global.init:
	.type		_$_str,@object
	.size		_$_str,(_$_str_$_2 - _$_str)
_$_str:
        /*0000*/ 	.byte	0x5f, 0x5f, 0x43, 0x55, 0x44, 0x41, 0x5f, 0x46, 0x54, 0x5a, 0x00
	.type		_$_str_$_2,@object
	.size		_$_str_$_2,(.L_1 - _$_str_$_2)
_$_str_$_2:
        /*000b*/ 	.byte	0x5f, 0x5f, 0x43, 0x55, 0x44, 0x41, 0x5f, 0x50, 0x52, 0x45, 0x43, 0x5f, 0x53, 0x51, 0x52, 0x54
        /*001b*/ 	.byte	0x00
.L_1:


//--------------------- .nv.constant0.triton_poi_fused__native_batch_norm_legit_no_training_relu_26 --------------------------
	.section	.nv.constant0.triton_poi_fused__native_batch_norm_legit_no_training_relu_26,"a",@progbits
	.sectionflags	@""
	.align	4
.nv.constant0.triton_poi_fused__native_batch_norm_legit_no_training_relu_26:
	.zero		580
